//
// Generated by NVIDIA NVVM Compiler
//
// Compiler Build ID: CL-36424714
// Cuda compilation tools, release 13.0, V13.0.88
// Based on NVVM 20.0.0
//

.version 9.0
.target sm_100
.address_size 64

	// .globl	_Z23paper_transpose_kernellPfPKfmm
// _ZZ23paper_transpose_kernellPfPKfmmE4tile has been demoted
// _ZZ32paper_diagonal_transpose_kernellPfPKfmmE4tile has been demoted

.visible .entry _Z23paper_transpose_kernellPfPKfmm(
	.param .u64 .ptr .align 1 _Z23paper_transpose_kernellPfPKfmm_param_0,
	.param .u64 .ptr .align 1 _Z23paper_transpose_kernellPfPKfmm_param_1,
	.param .u64 _Z23paper_transpose_kernellPfPKfmm_param_2,
	.param .u64 _Z23paper_transpose_kernellPfPKfmm_param_3
)
{
	.reg .b32 	%r<15>;
	.reg .b32 	%f<9>;
	.reg .b64 	%rd<17>;
	// demoted variable
	.shared .align 4 .b8 _ZZ23paper_transpose_kernellPfPKfmmE4tile[4224];
	ld.param.u64 	%rd1, [_Z23paper_transpose_kernellPfPKfmm_param_0];
	ld.param.u64 	%rd2, [_Z23paper_transpose_kernellPfPKfmm_param_1];
	ld.param.u64 	%rd3, [_Z23paper_transpose_kernellPfPKfmm_param_2];
	mov.u32 	%r1, %ctaid.x;
	shl.b32 	%r2, %r1, 5;
	mov.u32 	%r3, %tid.x;
	add.s32 	%r4, %r2, %r3;
	mov.u32 	%r5, %ctaid.y;
	shl.b32 	%r6, %r5, 5;
	mov.u32 	%r7, %tid.y;
	add.s32 	%r8, %r6, %r7;
	cvt.u32.u64 	%r9, %rd3;
	mad.lo.s32 	%r10, %r8, %r9, %r4;
	shl.b32 	%r11, %r3, 2;
	mov.u32 	%r12, _ZZ23paper_transpose_kernellPfPKfmmE4tile;
	add.s32 	%r13, %r12, %r11;
	cvta.to.global.u64 	%rd4, %rd2;
	mul.wide.s32 	%rd5, %r10, 4;
	add.s64 	%rd6, %rd4, %rd5;
	ld.global.f32 	%f1, [%rd6];
	mad.lo.s32 	%r14, %r7, 132, %r13;
	st.shared.f32 	[%r14], %f1;
	shl.b64 	%rd7, %rd3, 5;
	add.s64 	%rd8, %rd6, %rd7;
	ld.global.f32 	%f2, [%rd8];
	st.shared.f32 	[%r14+1056], %f2;
	shl.b64 	%rd9, %rd3, 6;
	add.s64 	%rd10, %rd6, %rd9;
	ld.global.f32 	%f3, [%rd10];
	st.shared.f32 	[%r14+2112], %f3;
	add.s64 	%rd11, %rd10, %rd7;
	ld.global.f32 	%f4, [%rd11];
	st.shared.f32 	[%r14+3168], %f4;
	bar.sync 	0;
	cvta.to.global.u64 	%rd12, %rd1;
	ld.shared.f32 	%f5, [%r14];
	add.s64 	%rd13, %rd12, %rd5;
	st.global.f32 	[%rd13], %f5;
	ld.shared.f32 	%f6, [%r14+1056];
	add.s64 	%rd14, %rd13, %rd7;
	st.global.f32 	[%rd14], %f6;
	ld.shared.f32 	%f7, [%r14+2112];
	add.s64 	%rd15, %rd13, %rd9;
	st.global.f32 	[%rd15], %f7;
	ld.shared.f32 	%f8, [%r14+3168];
	add.s64 	%rd16, %rd15, %rd7;
	st.global.f32 	[%rd16], %f8;
	ret;

}
	// .globl	_Z32paper_diagonal_transpose_kernellPfPKfmm
.visible .entry _Z32paper_diagonal_transpose_kernellPfPKfmm(
	.param .u64 .ptr .align 1 _Z32paper_diagonal_transpose_kernellPfPKfmm_param_0,
	.param .u64 .ptr .align 1 _Z32paper_diagonal_transpose_kernellPfPKfmm_param_1,
	.param .u64 _Z32paper_diagonal_transpose_kernellPfPKfmm_param_2,
	.param .u64 _Z32paper_diagonal_transpose_kernellPfPKfmm_param_3
)
{
	.reg .pred 	%p<2>;
	.reg .b32 	%r<40>;
	.reg .b32 	%f<9>;
	.reg .b64 	%rd<21>;
	// demoted variable
	.shared .align 4 .b8 _ZZ32paper_diagonal_transpose_kernellPfPKfmmE4tile[4224];
	ld.param.u64 	%rd1, [_Z32paper_diagonal_transpose_kernellPfPKfmm_param_0];
	ld.param.u64 	%rd2, [_Z32paper_diagonal_transpose_kernellPfPKfmm_param_1];
	ld.param.u64 	%rd3, [_Z32paper_diagonal_transpose_kernellPfPKfmm_param_2];
	ld.param.u64 	%rd4, [_Z32paper_diagonal_transpose_kernellPfPKfmm_param_3];
	setp.ne.s64 	%p1, %rd3, %rd4;
	@%p1 bra 	$L__BB1_2;
	mov.u32 	%r39, %ctaid.x;
	mov.u32 	%r15, %ctaid.y;
	add.s32 	%r16, %r39, %r15;
	mov.u32 	%r17, %nctaid.x;
	rem.u32 	%r38, %r16, %r17;
	bra.uni 	$L__BB1_3;
$L__BB1_2:
	mov.u32 	%r7, %ctaid.x;
	mov.u32 	%r8, %nctaid.x;
	mov.u32 	%r9, %ctaid.y;
	mad.lo.s32 	%r10, %r8, %r9, %r7;
	mov.u32 	%r11, %nctaid.y;
	div.u32 	%r12, %r10, %r11;
	mul.lo.s32 	%r13, %r12, %r11;
	sub.s32 	%r39, %r10, %r13;
	add.s32 	%r14, %r12, %r39;
	rem.u32 	%r38, %r14, %r8;
$L__BB1_3:
	cvta.to.global.u64 	%rd5, %rd2;
	shl.b32 	%r18, %r38, 5;
	mov.u32 	%r19, %tid.x;
	add.s32 	%r20, %r18, %r19;
	shl.b32 	%r21, %r39, 5;
	mov.u32 	%r22, %tid.y;
	add.s32 	%r23, %r21, %r22;
	cvt.u32.u64 	%r24, %rd3;
	mad.lo.s32 	%r25, %r23, %r24, %r20;
	add.s32 	%r26, %r21, %r19;
	add.s32 	%r27, %r18, %r22;
	cvt.u32.u64 	%r28, %rd4;
	mad.lo.s32 	%r29, %r27, %r28, %r26;
	shl.b32 	%r30, %r19, 2;
	mov.u32 	%r31, _ZZ32paper_diagonal_transpose_kernellPfPKfmmE4tile;
	add.s32 	%r32, %r31, %r30;
	mul.wide.s32 	%rd6, %r25, 4;
	add.s64 	%rd7, %rd5, %rd6;
	ld.global.f32 	%f1, [%rd7];
	mad.lo.s32 	%r33, %r22, 132, %r32;
	st.shared.f32 	[%r33], %f1;
	shl.b64 	%rd8, %rd3, 5;
	add.s64 	%rd9, %rd7, %rd8;
	ld.global.f32 	%f2, [%rd9];
	st.shared.f32 	[%r33+1056], %f2;
	shl.b64 	%rd10, %rd3, 6;
	add.s64 	%rd11, %rd7, %rd10;
	ld.global.f32 	%f3, [%rd11];
	st.shared.f32 	[%r33+2112], %f3;
	add.s64 	%rd12, %rd11, %rd8;
	ld.global.f32 	%f4, [%rd12];
	st.shared.f32 	[%r33+3168], %f4;
	bar.sync 	0;
	shl.b32 	%r34, %r19, 7;
	add.s32 	%r35, %r32, %r34;
	cvta.to.global.u64 	%rd13, %rd1;
	shl.b32 	%r36, %r22, 2;
	add.s32 	%r37, %r35, %r36;
	ld.shared.f32 	%f5, [%r37];
	mul.wide.s32 	%rd14, %r29, 4;
	add.s64 	%rd15, %rd13, %rd14;
	st.global.f32 	[%rd15], %f5;
	ld.shared.f32 	%f6, [%r37+32];
	shl.b64 	%rd16, %rd4, 5;
	add.s64 	%rd17, %rd15, %rd16;
	st.global.f32 	[%rd17], %f6;
	ld.shared.f32 	%f7, [%r37+64];
	shl.b64 	%rd18, %rd4, 6;
	add.s64 	%rd19, %rd15, %rd18;
	st.global.f32 	[%rd19], %f7;
	ld.shared.f32 	%f8, [%r37+96];
	add.s64 	%rd20, %rd19, %rd16;
	st.global.f32 	[%rd20], %f8;
	ret;

}


// ===== COMPILED SASS (sm_100) =====

	.target	sm_100

	.elftype	@"ET_EXEC"


//--------------------- .note.nv.tkinfo           --------------------------
	.section	.note.nv.tkinfo,"",@"SHT_NOTE"
	.sectionflags	@"SHF_NOTE_NV_TKINFO"
	.tkinfo
        /*0018*/ 	.word	0x00000002
        /*0030*/ 	.string	""
        /*0030*/ 	.string	"ptxas"
        /*0030*/ 	.string	"Cuda compilation tools, release 13.0, V13.0.88"
        /*0030*/ 	.string	"Build cuda_13.0.r13.0/compiler.36424714_0"
        /*0030*/ 	.string	"-arch sm_100 -m 64 "



//--------------------- .note.nv.cuinfo           --------------------------
	.section	.note.nv.cuinfo,"",@"SHT_NOTE"
	.sectionflags	@"SHF_NOTE_NV_CUINFO"
        /*0018*/ 	.short	0x0002
        /*001a*/ 	.short	0x0064
        /*001c*/ 	.short	0x0082
	.zero		2


//--------------------- .nv.info                  --------------------------
	.section	.nv.info,"",@"SHT_CUDA_INFO"
	.align	4


	//----- nvinfo : EIATTR_REGCOUNT
	.align		4
        /*0000*/ 	.byte	0x04, 0x2f
        /*0002*/ 	.short	(.L_1 - .L_0)
	.align		4
.L_0:
        /*0004*/ 	.word	index@(_Z23paper_transpose_kernellPfPKfmm)
        /*0008*/ 	.word	0x00000018


	//----- nvinfo : EIATTR_FRAME_SIZE
	.align		4
.L_1:
        /*000c*/ 	.byte	0x04, 0x11
        /*000e*/ 	.short	(.L_3 - .L_2)
	.align		4
.L_2:
        /*0010*/ 	.word	index@(_Z23paper_transpose_kernellPfPKfmm)
        /*0014*/ 	.word	0x00000000


	//----- nvinfo : EIATTR_REGCOUNT
	.align		4
.L_3:
        /*0018*/ 	.byte	0x04, 0x2f
        /*001a*/ 	.short	(.L_5 - .L_4)
	.align		4
.L_4:
        /*001c*/ 	.word	index@(_Z32paper_diagonal_transpose_kernellPfPKfmm)
        /*0020*/ 	.word	0x00000018


	//----- nvinfo : EIATTR_FRAME_SIZE
	.align		4
.L_5:
        /*0024*/ 	.byte	0x04, 0x11
        /*0026*/ 	.short	(.L_7 - .L_6)
	.align		4
.L_6:
        /*0028*/ 	.word	index@(_Z32paper_diagonal_transpose_kernellPfPKfmm)
        /*002c*/ 	.word	0x00000000


	//----- nvinfo : EIATTR_MIN_STACK_SIZE
	.align		4
.L_7:
        /*0030*/ 	.byte	0x04, 0x12
        /*0032*/ 	.short	(.L_9 - .L_8)
	.align		4
.L_8:
        /*0034*/ 	.word	index@(_Z32paper_diagonal_transpose_kernellPfPKfmm)
        /*0038*/ 	.word	0x00000000


	//----- nvinfo : EIATTR_MIN_STACK_SIZE
	.align		4
.L_9:
        /*003c*/ 	.byte	0x04, 0x12
        /*003e*/ 	.short	(.L_11 - .L_10)
	.align		4
.L_10:
        /*0040*/ 	.word	index@(_Z23paper_transpose_kernellPfPKfmm)
        /*0044*/ 	.word	0x00000000
.L_11:


//--------------------- .nv.compat                --------------------------
	.section	.nv.compat,"",@"SHT_CUDA_COMPAT_INFO"
	.align	4
        /*0000*/ 	.byte	0x02, 0x09, 0x00, 0x00, 0x02, 0x02, 0x01, 0x00, 0x02, 0x05, 0x05, 0x00, 0x03, 0x07, 0x01, 0x01
        /*0010*/ 	.byte	0x02, 0x03, 0x00, 0x00, 0x02, 0x06, 0x01, 0x00, 0x04, 0x0b, 0x08, 0x00, 0x09, 0x00, 0x00, 0x00
        /*0020*/ 	.byte	0x00, 0x00, 0x00, 0x00


//--------------------- .nv.info._Z32paper_diagonal_transpose_kernellPfPKfmm --------------------------
	.section	.nv.info._Z32paper_diagonal_transpose_kernellPfPKfmm,"",@"SHT_CUDA_INFO"
	.sectionflags	@""
	.align	4


	//----- nvinfo : EIATTR_CUDA_API_VERSION
	.align		4
        /*0000*/ 	.byte	0x04, 0x37
        /*0002*/ 	.short	(.L_13 - .L_12)
.L_12:
        /*0004*/ 	.word	0x00000082


	//----- nvinfo : EIATTR_KPARAM_INFO
	.align		4
.L_13:
        /*0008*/ 	.byte	0x04, 0x17
        /*000a*/ 	.short	(.L_15 - .L_14)
.L_14:
        /*000c*/ 	.word	0x00000000
        /*0010*/ 	.short	0x0003
        /*0012*/ 	.short	0x0018
        /*0014*/ 	.byte	0x00, 0xf0, 0x21, 0x00


	//----- nvinfo : EIATTR_KPARAM_INFO
	.align		4
.L_15:
        /*0018*/ 	.byte	0x04, 0x17
        /*001a*/ 	.short	(.L_17 - .L_16)
.L_16:
        /*001c*/ 	.word	0x00000000
        /*0020*/ 	.short	0x0002
        /*0022*/ 	.short	0x0010
        /*0024*/ 	.byte	0x00, 0xf0, 0x21, 0x00


	//----- nvinfo : EIATTR_KPARAM_INFO
	.align		4
.L_17:
        /*0028*/ 	.byte	0x04, 0x17
        /*002a*/ 	.short	(.L_19 - .L_18)
.L_18:
        /*002c*/ 	.word	0x00000000
        /*0030*/ 	.short	0x0001
        /*0032*/ 	.short	0x0008
        /*0034*/ 	.byte	0x00, 0xf5, 0x21, 0x00


	//----- nvinfo : EIATTR_KPARAM_INFO
	.align		4
.L_19:
        /*0038*/ 	.byte	0x04, 0x17
        /*003a*/ 	.short	(.L_21 - .L_20)
.L_20:
        /*003c*/ 	.word	0x00000000
        /*0040*/ 	.short	0x0000
        /*0042*/ 	.short	0x0000
        /*0044*/ 	.byte	0x00, 0xf5, 0x21, 0x00


	//----- nvinfo : EIATTR_SPARSE_MMA_MASK
	.align		4
.L_21:
        /*0048*/ 	.byte	0x03, 0x50
        /*004a*/ 	.short	0x0000


	//----- nvinfo : EIATTR_MAXREG_COUNT
	.align		4
        /*004c*/ 	.byte	0x03, 0x1b
        /*004e*/ 	.short	0x00ff


	//----- nvinfo : EIATTR_NUM_BARRIERS
	.align		4
        /*0050*/ 	.byte	0x02, 0x4c
        /*0052*/ 	.byte	0x01
	.zero		1


	//----- nvinfo : EIATTR_MERCURY_ISA_VERSION
	.align		4
        /*0054*/ 	.byte	0x03, 0x5f
        /*0056*/ 	.short	0x0101


	//----- nvinfo : EIATTR_VRC_CTA_INIT_COUNT
	.align		4
        /*0058*/ 	.byte	0x02, 0x4a
	.zero		1
	.zero		1


	//----- nvinfo : EIATTR_EXIT_INSTR_OFFSETS
	.align		4
        /*005c*/ 	.byte	0x04, 0x1c
        /*005e*/ 	.short	(.L_23 - .L_22)


	//   ....[0]....
.L_22:
        /*0060*/ 	.word	0x000007e0


	//----- nvinfo : EIATTR_CBANK_PARAM_SIZE
	.align		4
.L_23:
        /*0064*/ 	.byte	0x03, 0x19
        /*0066*/ 	.short	0x0020


	//----- nvinfo : EIATTR_PARAM_CBANK
	.align		4
        /*0068*/ 	.byte	0x04, 0x0a
        /*006a*/ 	.short	(.L_25 - .L_24)
	.align		4
.L_24:
        /*006c*/ 	.word	index@(.nv.constant0._Z32paper_diagonal_transpose_kernellPfPKfmm)
        /*0070*/ 	.short	0x0380
        /*0072*/ 	.short	0x0020


	//----- nvinfo : EIATTR_SW_WAR
	.align		4
.L_25:
        /*0074*/ 	.byte	0x04, 0x36
        /*0076*/ 	.short	(.L_27 - .L_26)
.L_26:
        /*0078*/ 	.word	0x00000008
.L_27:


//--------------------- .nv.info._Z23paper_transpose_kernellPfPKfmm --------------------------
	.section	.nv.info._Z23paper_transpose_kernellPfPKfmm,"",@"SHT_CUDA_INFO"
	.sectionflags	@""
	.align	4


	//----- nvinfo : EIATTR_CUDA_API_VERSION
	.align		4
        /*0000*/ 	.byte	0x04, 0x37
        /*0002*/ 	.short	(.L_29 - .L_28)
.L_28:
        /*0004*/ 	.word	0x00000082


	//----- nvinfo : EIATTR_KPARAM_INFO
	.align		4
.L_29:
        /*0008*/ 	.byte	0x04, 0x17
        /*000a*/ 	.short	(.L_31 - .L_30)
.L_30:
        /*000c*/ 	.word	0x00000000
        /*0010*/ 	.short	0x0003
        /*0012*/ 	.short	0x0018
        /*0014*/ 	.byte	0x00, 0xf0, 0x21, 0x00


	//----- nvinfo : EIATTR_KPARAM_INFO
	.align		4
.L_31:
        /*0018*/ 	.byte	0x04, 0x17
        /*001a*/ 	.short	(.L_33 - .L_32)
.L_32:
        /*001c*/ 	.word	0x00000000
        /*0020*/ 	.short	0x0002
        /*0022*/ 	.short	0x0010
        /*0024*/ 	.byte	0x00, 0xf0, 0x21, 0x00


	//----- nvinfo : EIATTR_KPARAM_INFO
	.align		4
.L_33:
        /*0028*/ 	.byte	0x04, 0x17
        /*002a*/ 	.short	(.L_35 - .L_34)
.L_34:
        /*002c*/ 	.word	0x00000000
        /*0030*/ 	.short	0x0001
        /*0032*/ 	.short	0x0008
        /*0034*/ 	.byte	0x00, 0xf5, 0x21, 0x00


	//----- nvinfo : EIATTR_KPARAM_INFO
	.align		4
.L_35:
        /*0038*/ 	.byte	0x04, 0x17
        /*003a*/ 	.short	(.L_37 - .L_36)
.L_36:
        /*003c*/ 	.word	0x00000000
        /*0040*/ 	.short	0x0000
        /*0042*/ 	.short	0x0000
        /*0044*/ 	.byte	0x00, 0xf5, 0x21, 0x00


	//----- nvinfo : EIATTR_SPARSE_MMA_MASK
	.align		4
.L_37:
        /*0048*/ 	.byte	0x03, 0x50
        /*004a*/ 	.short	0x0000


	//----- nvinfo : EIATTR_MAXREG_COUNT
	.align		4
        /*004c*/ 	.byte	0x03, 0x1b
        /*004e*/ 	.short	0x00ff


	//----- nvinfo : EIATTR_NUM_BARRIERS
	.align		4
        /*0050*/ 	.byte	0x02, 0x4c
        /*0052*/ 	.byte	0x01
	.zero		1


	//----- nvinfo : EIATTR_MERCURY_ISA_VERSION
	.align		4
        /*0054*/ 	.byte	0x03, 0x5f
        /*0056*/ 	.short	0x0101


	//----- nvinfo : EIATTR_VRC_CTA_INIT_COUNT
	.align		4
        /*0058*/ 	.byte	0x02, 0x4a
	.zero		1
	.zero		1


	//----- nvinfo : EIATTR_EXIT_INSTR_OFFSETS
	.align		4
        /*005c*/ 	.byte	0x04, 0x1c
        /*005e*/ 	.short	(.L_39 - .L_38)


	//   ....[0]....
.L_38:
        /*0060*/ 	.word	0x00000340


	//----- nvinfo : EIATTR_CBANK_PARAM_SIZE
	.align		4
.L_39:
        /*0064*/ 	.byte	0x03, 0x19
        /*0066*/ 	.short	0x0020


	//----- nvinfo : EIATTR_PARAM_CBANK
	.align		4
        /*0068*/ 	.byte	0x04, 0x0a
        /*006a*/ 	.short	(.L_41 - .L_40)
	.align		4
.L_40:
        /*006c*/ 	.word	index@(.nv.constant0._Z23paper_transpose_kernellPfPKfmm)
        /*0070*/ 	.short	0x0380
        /*0072*/ 	.short	0x0020


	//----- nvinfo : EIATTR_SW_WAR
	.align		4
.L_41:
        /*0074*/ 	.byte	0x04, 0x36
        /*0076*/ 	.short	(.L_43 - .L_42)
.L_42:
        /*0078*/ 	.word	0x00000008
.L_43:


//--------------------- .nv.callgraph             --------------------------
	.section	.nv.callgraph,"",@"SHT_CUDA_CALLGRAPH"
	.align	4
	.sectionentsize	8
	.align		4
        /*0000*/ 	.word	0x00000000
	.align		4
        /*0004*/ 	.word	0xffffffff
	.align		4
        /*0008*/ 	.word	0x00000000
	.align		4
        /*000c*/ 	.word	0xfffffffe
	.align		4
        /*0010*/ 	.word	0x00000000
	.align		4
        /*0014*/ 	.word	0xfffffffd
	.align		4
        /*0018*/ 	.word	0x00000000
	.align		4
        /*001c*/ 	.word	0xfffffffc


//--------------------- .text._Z32paper_diagonal_transpose_kernellPfPKfmm --------------------------
	.section	.text._Z32paper_diagonal_transpose_kernellPfPKfmm,"ax",@progbits
	.align	128
        .global         _Z32paper_diagonal_transpose_kernellPfPKfmm
        .type           _Z32paper_diagonal_transpose_kernellPfPKfmm,@function
        .size           _Z32paper_diagonal_transpose_kernellPfPKfmm,(.L_x_4 - _Z32paper_diagonal_transpose_kernellPfPKfmm)
        .other          _Z32paper_diagonal_transpose_kernellPfPKfmm,@"STO_CUDA_ENTRY STV_DEFAULT"
_Z32paper_diagonal_transpose_kernellPfPKfmm:
.text._Z32paper_diagonal_transpose_kernellPfPKfmm:
[----:B------:R-:W-:Y:S08]  /*0000*/  LDC R1, c[0x0][0x37c] ;  /* 0x0000df00ff017b82 */ /* 0x000ff00000000800 */
[----:B------:R-:W0:Y:S01]  /*0010*/  LDC.64 R4, c[0x0][0x390] ;  /* 0x0000e400ff047b82 */ /* 0x000e220000000a00 */
[----:B------:R-:W1:Y:S07]  /*0020*/  LDCU.64 UR6, c[0x0][0x358] ;  /* 0x00006b00ff0677ac */ /* 0x000e6e0008000a00 */
[----:B------:R-:W0:Y:S02]  /*0030*/  LDC.64 R2, c[0x0][0x398] ;  /* 0x0000e600ff027b82 */ /* 0x000e240000000a00 */
[----:B0-----:R-:W-:-:S04]  /*0040*/  ISETP.NE.U32.AND P0, PT, R4, R2, PT ;  /* 0x000000020400720c */ /* 0x001fc80003f05070 */
[----:B------:R-:W-:-:S13]  /*0050*/  ISETP.NE.AND.EX P0, PT, R5, R3, PT, P0 ;  /* 0x000000030500720c */ /* 0x000fda0003f05300 */
[----:B-1----:R-:W-:Y:S05]  /*0060*/  @P0 BRA `(.L_x_0) ;  /* 0x00000000005c0947 */ /* 0x002fea0003800000 */
[----:B------:R-:W0:Y:S08]  /*0070*/  LDC R9, c[0x0][0x370] ;  /* 0x0000dc00ff097b82 */ /* 0x000e300000000800 */
[----:B------:R-:W-:Y:S08]  /*0080*/  S2UR UR5, SR_CTAID.X ;  /* 0x00000000000579c3 */ /* 0x000ff00000002500 */
[----:B------:R-:W1:Y:S01]  /*0090*/  S2UR UR4, SR_CTAID.Y ;  /* 0x00000000000479c3 */ /* 0x000e620000002600 */
[----:B0-----:R-:W0:Y:S01]  /*00a0*/  I2F.U32.RP R0, R9 ;  /* 0x0000000900007306 */ /* 0x001e220000209000 */
[----:B------:R-:W-:-:S07]  /*00b0*/  ISETP.NE.U32.AND P1, PT, R9, RZ, PT ;  /* 0x000000ff0900720c */ /* 0x000fce0003f25070 */
[----:B0-----:R-:W0:Y:S01]  /*00c0*/  MUFU.RCP R0, R0 ;  /* 0x0000000000007308 */ /* 0x001e220000001000 */
[----:B-1----:R-:W-:Y:S01]  /*00d0*/  UIADD3 UR4, UPT, UPT, UR5, UR4, URZ ;  /* 0x0000000405047290 */ /* 0x002fe2000fffe0ff */
[----:B0-----:R-:W-:-:S06]  /*00e0*/  VIADD R6, R0, 0xffffffe ;  /* 0x0ffffffe00067836 */ /* 0x001fcc0000000000 */
[----:B------:R0:W1:Y:S02]  /*00f0*/  F2I.FTZ.U32.TRUNC.NTZ R7, R6 ;  /* 0x0000000600077305 */ /* 0x000064000021f000 */
[----:B0-----:R-:W-:Y:S02]  /*0100*/  HFMA2 R6, -RZ, RZ, 0, 0 ;  /* 0x00000000ff067431 */ /* 0x001fe400000001ff */
[----:B-1----:R-:W-:-:S04]  /*0110*/  IMAD.MOV R8, RZ, RZ, -R7 ;  /* 0x000000ffff087224 */ /* 0x002fc800078e0a07 */
[----:B------:R-:W-:-:S04]  /*0120*/  IMAD R11, R8, R9, RZ ;  /* 0x00000009080b7224 */ /* 0x000fc800078e02ff */
[----:B------:R-:W-:-:S06]  /*0130*/  IMAD.HI.U32 R7, R7, R11, R6 ;  /* 0x0000000b07077227 */ /* 0x000fcc00078e0006 */
[----:B------:R-:W-:-:S04]  /*0140*/  IMAD.HI.U32 R7, R7, UR4, RZ ;  /* 0x0000000407077c27 */ /* 0x000fc8000f8e00ff */
[----:B------:R-:W-:-:S04]  /*0150*/  IMAD.MOV R0, RZ, RZ, -R7 ;  /* 0x000000ffff007224 */ /* 0x000fc800078e0a07 */
[----:B------:R-:W-:Y:S02]  /*0160*/  IMAD R6, R9, R0, UR4 ;  /* 0x0000000409067e24 */ /* 0x000fe4000f8e0200 */
[----:B------:R-:W-:-:S03]  /*0170*/  IMAD.U32 R0, RZ, RZ, UR5 ;  /* 0x00000005ff007e24 */ /* 0x000fc6000f8e00ff */
[----:B------:R-:W-:-:S13]  /*0180*/  ISETP.GE.U32.AND P0, PT, R6, R9, PT ;  /* 0x000000090600720c */ /* 0x000fda0003f06070 */
[----:B------:R-:W-:-:S05]  /*0190*/  @P0 IMAD.IADD R6, R6, 0x1, -R9 ;  /* 0x0000000106060824 */ /* 0x000fca00078e0a09 */
[----:B------:R-:W-:-:S13]  /*01a0*/  ISETP.GE.U32.AND P0, PT, R6, R9, PT ;  /* 0x000000090600720c */ /* 0x000fda0003f06070 */
[-C--:B------:R-:W-:Y:S02]  /*01b0*/  @P0 IADD3 R6, PT, PT, R6, -R9.reuse, RZ ;  /* 0x8000000906060210 */ /* 0x080fe40007ffe0ff */
[----:B------:R-:W-:Y:S01]  /*01c0*/  @!P1 LOP3.LUT R6, RZ, R9, RZ, 0x33, !PT ;  /* 0x00000009ff069212 */ /* 0x000fe200078e33ff */
[----:B------:R-:W-:Y:S06]  /*01d0*/  BRA `(.L_x_1) ;  /* 0x0000000000b07947 */ /* 0x000fec0003800000 */
.L_x_0:
[----:B------:R-:W0:Y:S01]  /*01e0*/  LDC R6, c[0x0][0x370] ;  /* 0x0000dc00ff067b82 */ /* 0x000e220000000800 */
[----:B------:R-:W1:Y:S01]  /*01f0*/  S2R R11, SR_CTAID.X ;  /* 0x00000000000b7919 */ /* 0x000e620000002500 */
[----:B------:R-:W1:Y:S06]  /*0200*/  S2R R13, SR_CTAID.Y ;  /* 0x00000000000d7919 */ /* 0x000e6c0000002600 */
[----:B------:R-:W2:Y:S02]  /*0210*/  LDC R0, c[0x0][0x374] ;  /* 0x0000dd00ff007b82 */ /* 0x000ea40000000800 */
[----:B--2---:R-:W2:Y:S01]  /*0220*/  I2F.U32.RP R10, R0 ;  /* 0x00000000000a7306 */ /* 0x004ea20000209000 */
[----:B------:R-:W-:-:S07]  /*0230*/  ISETP.NE.U32.AND P2, PT, R0, RZ, PT ;  /* 0x000000ff0000720c */ /* 0x000fce0003f45070 */
[----:B--2---:R-:W2:Y:S02]  /*0240*/  MUFU.RCP R10, R10 ;  /* 0x0000000a000a7308 */ /* 0x004ea40000001000 */
[----:B--2---:R-:W-:-:S06]  /*0250*/  VIADD R8, R10, 0xffffffe ;  /* 0x0ffffffe0a087836 */ /* 0x004fcc0000000000 */
[----:B0-----:R-:W0:Y:S08]  /*0260*/  I2F.U32.RP R10, R6 ;  /* 0x00000006000a7306 */ /* 0x001e300000209000 */
[----:B------:R2:W3:Y:S08]  /*0270*/  F2I.FTZ.U32.TRUNC.NTZ R9, R8 ;  /* 0x0000000800097305 */ /* 0x0004f0000021f000 */
[----:B0-----:R-:W0:Y:S01]  /*0280*/  MUFU.RCP R10, R10 ;  /* 0x0000000a000a7308 */ /* 0x001e220000001000 */
[----:B--2---:R-:W-:Y:S01]  /*0290*/  IMAD.MOV.U32 R8, RZ, RZ, RZ ;  /* 0x000000ffff087224 */ /* 0x004fe200078e00ff */
[----:B---3--:R-:W-:-:S05]  /*02a0*/  IADD3 R7, PT, PT, RZ, -R9, RZ ;  /* 0x80000009ff077210 */ /* 0x008fca0007ffe0ff */
[----:B------:R-:W-:-:S04]  /*02b0*/  IMAD R7, R7, R0, RZ ;  /* 0x0000000007077224 */ /* 0x000fc800078e02ff */
[----:B------:R-:W-:Y:S01]  /*02c0*/  IMAD.HI.U32 R12, R9, R7, R8 ;  /* 0x00000007090c7227 */ /* 0x000fe200078e0008 */
[----:B0-----:R-:W-:-:S03]  /*02d0*/  IADD3 R8, PT, PT, R10, 0xffffffe, RZ ;  /* 0x0ffffffe0a087810 */ /* 0x001fc60007ffe0ff */
[----:B-1----:R-:W-:-:S04]  /*02e0*/  IMAD R7, R13, R6, R11 ;  /* 0x000000060d077224 */ /* 0x002fc800078e020b */
[----:B------:R-:W-:-:S05]  /*02f0*/  IMAD.HI.U32 R11, R12, R7, RZ ;  /* 0x000000070c0b7227 */ /* 0x000fca00078e00ff */
[----:B------:R-:W-:-:S05]  /*0300*/  IADD3 R9, PT, PT, -R11, RZ, RZ ;  /* 0x000000ff0b097210 */ /* 0x000fca0007ffe1ff */
[----:B------:R-:W-:-:S05]  /*0310*/  IMAD R9, R0, R9, R7 ;  /* 0x0000000900097224 */ /* 0x000fca00078e0207 */
[----:B------:R-:W-:-:S13]  /*0320*/  ISETP.GE.U32.AND P0, PT, R9, R0, PT ;  /* 0x000000000900720c */ /* 0x000fda0003f06070 */
[----:B------:R-:W-:Y:S02]  /*0330*/  @P0 IMAD.IADD R9, R9, 0x1, -R0 ;  /* 0x0000000109090824 */ /* 0x000fe400078e0a00 */
[----:B------:R-:W-:-:S03]  /*0340*/  @P0 VIADD R11, R11, 0x1 ;  /* 0x000000010b0b0836 */ /* 0x000fc60000000000 */
[----:B------:R-:W-:Y:S02]  /*0350*/  ISETP.GE.U32.AND P1, PT, R9, R0, PT ;  /* 0x000000000900720c */ /* 0x000fe40003f26070 */
[----:B------:R0:W1:Y:S02]  /*0360*/  F2I.FTZ.U32.TRUNC.NTZ R9, R8 ;  /* 0x0000000800097305 */ /* 0x000064000021f000 */
[----:B0-----:R-:W-:-:S09]  /*0370*/  IMAD.MOV.U32 R8, RZ, RZ, RZ ;  /* 0x000000ffff087224 */ /* 0x001fd200078e00ff */
[----:B------:R-:W-:Y:S02]  /*0380*/  @P1 IADD3 R11, PT, PT, R11, 0x1, RZ ;  /* 0x000000010b0b1810 */ /* 0x000fe40007ffe0ff */
[----:B------:R-:W-:Y:S01]  /*0390*/  @!P2 LOP3.LUT R11, RZ, R0, RZ, 0x33, !PT ;  /* 0x00000000ff0ba212 */ /* 0x000fe200078e33ff */
[----:B-1----:R-:W-:Y:S01]  /*03a0*/  IMAD.MOV R13, RZ, RZ, -R9 ;  /* 0x000000ffff0d7224 */ /* 0x002fe200078e0a09 */
[----:B------:R-:W-:Y:S02]  /*03b0*/  ISETP.NE.U32.AND P1, PT, R6, RZ, PT ;  /* 0x000000ff0600720c */ /* 0x000fe40003f25070 */
[----:B------:R-:W-:Y:S01]  /*03c0*/  IADD3 R10, PT, PT, -R11, RZ, RZ ;  /* 0x000000ff0b0a7210 */ /* 0x000fe20007ffe1ff */
[----:B------:R-:W-:-:S04]  /*03d0*/  IMAD R13, R13, R6, RZ ;  /* 0x000000060d0d7224 */ /* 0x000fc800078e02ff */
[----:B------:R-:W-:Y:S02]  /*03e0*/  IMAD R0, R0, R10, R7 ;  /* 0x0000000a00007224 */ /* 0x000fe400078e0207 */
[----:B------:R-:W-:-:S03]  /*03f0*/  IMAD.HI.U32 R8, R9, R13, R8 ;  /* 0x0000000d09087227 */ /* 0x000fc600078e0008 */
[----:B------:R-:W-:-:S05]  /*0400*/  IADD3 R11, PT, PT, R11, R0, RZ ;  /* 0x000000000b0b7210 */ /* 0x000fca0007ffe0ff */
[----:B------:R-:W-:-:S04]  /*0410*/  IMAD.HI.U32 R8, R8, R11, RZ ;  /* 0x0000000b08087227 */ /* 0x000fc800078e00ff */
[----:B------:R-:W-:-:S04]  /*0420*/  IMAD.MOV R8, RZ, RZ, -R8 ;  /* 0x000000ffff087224 */ /* 0x000fc800078e0a08 */
[----:B------:R-:W-:-:S05]  /*0430*/  IMAD R11, R6, R8, R11 ;  /* 0x00000008060b7224 */ /* 0x000fca00078e020b */
[----:B------:R-:W-:-:S13]  /*0440*/  ISETP.GE.U32.AND P0, PT, R11, R6, PT ;  /* 0x000000060b00720c */ /* 0x000fda0003f06070 */
[----:B------:R-:W-:-:S04]  /*0450*/  @P0 IADD3 R11, PT, PT, R11, -R6, RZ ;  /* 0x800000060b0b0210 */ /* 0x000fc80007ffe0ff */
[----:B------:R-:W-:-:S13]  /*0460*/  ISETP.GE.U32.AND P0, PT, R11, R6, PT ;  /* 0x000000060b00720c */ /* 0x000fda0003f06070 */
[----:B------:R-:W-:Y:S01]  /*0470*/  @P0 IMAD.IADD R11, R11, 0x1, -R6 ;  /* 0x000000010b0b0824 */ /* 0x000fe200078e0a06 */
[----:B------:R-:W-:-:S04]  /*0480*/  @!P1 LOP3.LUT R11, RZ, R6, RZ, 0x33, !PT ;  /* 0x00000006ff0b9212 */ /* 0x000fc800078e33ff */
[----:B------:R-:W-:-:S07]  /*0490*/  MOV R6, R11 ;  /* 0x0000000b00067202 */ /* 0x000fce0000000f00 */
.L_x_1:
[----:B------:R-:W0:Y:S01]  /*04a0*/  S2R R7, SR_TID.Y ;  /* 0x0000000000077919 */ /* 0x000e220000002200 */
[----:B------:R-:W1:Y:S01]  /*04b0*/  LDC.64 R10, c[0x0][0x388] ;  /* 0x0000e200ff0a7b82 */ /* 0x000e620000000a00 */
[----:B------:R-:W-:Y:S01]  /*04c0*/  SHF.L.U64.HI R17, R4, 0x5, R5 ;  /* 0x0000000504117819 */ /* 0x000fe20000010205 */
[----:B------:R-:W2:Y:S01]  /*04d0*/  S2R R9, SR_TID.X ;  /* 0x0000000000097919 */ /* 0x000ea20000002100 */
[----:B0-----:R-:W-:Y:S01]  /*04e0*/  LEA R8, R0, R7, 0x5 ;  /* 0x0000000700087211 */ /* 0x001fe200078e28ff */
[----:B--2---:R-:W-:-:S04]  /*04f0*/  IMAD R13, R6, 0x20, R9 ;  /* 0x00000020060d7824 */ /* 0x004fc800078e0209 */
[----:B------:R-:W-:-:S04]  /*0500*/  IMAD R13, R8, R4, R13 ;  /* 0x00000004080d7224 */ /* 0x000fc800078e020d */
[----:B-1----:R-:W-:-:S04]  /*0510*/  IMAD.WIDE R10, R13, 0x4, R10 ;  /* 0x000000040d0a7825 */ /* 0x002fc800078e020a */
[C---:B------:R-:W-:Y:S01]  /*0520*/  IMAD.SHL.U32 R13, R4.reuse, 0x20, RZ ;  /* 0x00000020040d7824 */ /* 0x040fe200078e00ff */
[----:B------:R-:W-:-:S04]  /*0530*/  LEA R14, P1, R4, R10, 0x6 ;  /* 0x0000000a040e7211 */ /* 0x000fc800078230ff */
[----:B------:R-:W-:Y:S02]  /*0540*/  LEA.HI.X R15, R4, R11, R5, 0x6, P1 ;  /* 0x0000000b040f7211 */ /* 0x000fe400008f3405 */
[-C--:B------:R-:W-:Y:S02]  /*0550*/  IADD3 R4, P1, PT, R14, R13.reuse, RZ ;  /* 0x0000000d0e047210 */ /* 0x080fe40007f3e0ff */
[----:B------:R-:W-:Y:S01]  /*0560*/  IADD3 R12, P0, PT, R10, R13, RZ ;  /* 0x0000000d0a0c7210 */ /* 0x000fe20007f1e0ff */
[----:B------:R-:W2:Y:S02]  /*0570*/  LDG.E R14, desc[UR6][R14.64] ;  /* 0x000000060e0e7981 */ /* 0x000ea4000c1e1900 */
[----:B------:R-:W-:Y:S01]  /*0580*/  IMAD.X R5, R15, 0x1, R17, P1 ;  /* 0x000000010f057824 */ /* 0x000fe200008e0611 */
[----:B------:R-:W-:Y:S01]  /*0590*/  IADD3.X R13, PT, PT, R11, R17, RZ, P0, !PT ;  /* 0x000000110b0d7210 */ /* 0x000fe200007fe4ff */
[----:B------:R-:W3:Y:S04]  /*05a0*/  LDG.E R10, desc[UR6][R10.64] ;  /* 0x000000060a0a7981 */ /* 0x000ee8000c1e1900 */
[----:B------:R-:W4:Y:S04]  /*05b0*/  LDG.E R12, desc[UR6][R12.64] ;  /* 0x000000060c0c7981 */ /* 0x000f28000c1e1900 */
[----:B------:R0:W5:Y:S01]  /*05c0*/  LDG.E R16, desc[UR6][R4.64] ;  /* 0x0000000604107981 */ /* 0x000162000c1e1900 */
[----:B------:R-:W1:Y:S01]  /*05d0*/  S2UR UR5, SR_CgaCtaId ;  /* 0x00000000000579c3 */ /* 0x000e620000008800 */
[----:B------:R-:W-:-:S07]  /*05e0*/  UMOV UR4, 0x400 ;  /* 0x0000040000047882 */ /* 0x000fce0000000000 */
[----:B0-----:R-:W0:Y:S01]  /*05f0*/  LDC.64 R4, c[0x0][0x380] ;  /* 0x0000e000ff047b82 */ /* 0x001e220000000a00 */
[----:B-1----:R-:W-:-:S06]  /*0600*/  ULEA UR4, UR5, UR4, 0x18 ;  /* 0x0000000405047291 */ /* 0x002fcc000f8ec0ff */
[----:B------:R-:W-:-:S05]  /*0610*/  LEA R8, R9, UR4, 0x2 ;  /* 0x0000000409087c11 */ /* 0x000fca000f8e10ff */
[----:B------:R-:W-:Y:S01]  /*0620*/  IMAD R17, R7, 0x84, R8 ;  /* 0x0000008407117824 */ /* 0x000fe200078e0208 */
[----:B------:R-:W-:-:S05]  /*0630*/  LEA R8, R9, R8, 0x7 ;  /* 0x0000000809087211 */ /* 0x000fca00078e38ff */
[----:B------:R-:W-:Y:S01]  /*0640*/  IMAD R11, R7, 0x4, R8 ;  /* 0x00000004070b7824 */ /* 0x000fe200078e0208 */
[----:B------:R-:W-:Y:S01]  /*0650*/  LEA R9, R0, R9, 0x5 ;  /* 0x0000000900097211 */ /* 0x000fe200078e28ff */
[----:B------:R-:W-:-:S04]  /*0660*/  IMAD R6, R6, 0x20, R7 ;  /* 0x0000002006067824 */ /* 0x000fc800078e0207 */
[----:B------:R-:W-:Y:S01]  /*0670*/  IMAD R9, R6, R2, R9 ;  /* 0x0000000206097224 */ /* 0x000fe200078e0209 */
[----:B------:R-:W-:-:S03]  /*0680*/  SHF.L.U32 R7, R2, 0x5, RZ ;  /* 0x0000000502077819 */ /* 0x000fc600000006ff */
[----:B0-----:R-:W-:-:S03]  /*0690*/  IMAD.WIDE R4, R9, 0x4, R4 ;  /* 0x0000000409047825 */ /* 0x001fc600078e0204 */
[----:B------:R-:W-:Y:S02]  /*06a0*/  LEA R8, P1, R2, R4, 0x6 ;  /* 0x0000000402087211 */ /* 0x000fe400078230ff */
[----:B------:R-:W-:Y:S02]  /*06b0*/  IADD3 R6, P0, PT, R4, R7, RZ ;  /* 0x0000000704067210 */ /* 0x000fe40007f1e0ff */
[C-C-:B------:R-:W-:Y:S01]  /*06c0*/  LEA.HI.X R9, R2.reuse, R5, R3.reuse, 0x6, P1 ;  /* 0x0000000502097211 */ /* 0x140fe200008f3403 */
[----:B--2---:R-:W-:Y:S04]  /*06d0*/  STS [R17+0x840], R14 ;  /* 0x0008400e11007388 */ /* 0x004fe80000000800 */
[----:B---3--:R-:W-:Y:S04]  /*06e0*/  STS [R17], R10 ;  /* 0x0000000a11007388 */ /* 0x008fe80000000800 */
[----:B----4-:R-:W-:Y:S04]  /*06f0*/  STS [R17+0x420], R12 ;  /* 0x0004200c11007388 */ /* 0x010fe80000000800 */
[----:B-----5:R0:W-:Y:S01]  /*0700*/  STS [R17+0xc60], R16 ;  /* 0x000c601011007388 */ /* 0x0201e20000000800 */
[----:B------:R-:W-:Y:S06]  /*0710*/  BAR.SYNC.DEFER_BLOCKING 0x0 ;  /* 0x0000000000007b1d */ /* 0x000fec0000010000 */
[----:B------:R-:W1:Y:S04]  /*0720*/  LDS R13, [R11] ;  /* 0x000000000b0d7984 */ /* 0x000e680000000800 */
[----:B------:R-:W2:Y:S04]  /*0730*/  LDS R15, [R11+0x20] ;  /* 0x000020000b0f7984 */ /* 0x000ea80000000800 */
[----:B------:R-:W3:Y:S04]  /*0740*/  LDS R19, [R11+0x40] ;  /* 0x000040000b137984 */ /* 0x000ee80000000800 */
[----:B------:R-:W4:Y:S01]  /*0750*/  LDS R21, [R11+0x60] ;  /* 0x000060000b157984 */ /* 0x000f220000000800 */
[----:B0-----:R-:W-:-:S02]  /*0760*/  SHF.L.U64.HI R17, R2, 0x5, R3 ;  /* 0x0000000502117819 */ /* 0x001fc40000010203 */
[----:B------:R-:W-:-:S03]  /*0770*/  IADD3 R2, P1, PT, R8, R7, RZ ;  /* 0x0000000708027210 */ /* 0x000fc60007f3e0ff */
[----:B------:R-:W-:Y:S01]  /*0780*/  IMAD.X R7, R5, 0x1, R17, P0 ;  /* 0x0000000105077824 */ /* 0x000fe200000e0611 */
[----:B------:R-:W-:Y:S01]  /*0790*/  IADD3.X R3, PT, PT, R9, R17, RZ, P1, !PT ;  /* 0x0000001109037210 */ /* 0x000fe20000ffe4ff */
[----:B-1----:R-:W-:Y:S04]  /*07a0*/  STG.E desc[UR6][R4.64], R13 ;  /* 0x0000000d04007986 */ /* 0x002fe8000c101906 */
[----:B--2---:R-:W-:Y:S04]  /*07b0*/  STG.E desc[UR6][R6.64], R15 ;  /* 0x0000000f06007986 */ /* 0x004fe8000c101906 */
[----:B---3--:R-:W-:Y:S04]  /*07c0*/  STG.E desc[UR6][R8.64], R19 ;  /* 0x0000001308007986 */ /* 0x008fe8000c101906 */
[----:B----4-:R-:W-:Y:S01]  /*07d0*/  STG.E desc[UR6][R2.64], R21 ;  /* 0x0000001502007986 */ /* 0x010fe2000c101906 */
[----:B------:R-:W-:Y:S05]  /*07e0*/  EXIT ;  /* 0x000000000000794d */ /* 0x000fea0003800000 */
.L_x_2:
[----:B------:R-:W-:-:S00]  /*07f0*/  BRA `(.L_x_2) ;  /* 0xfffffffc00fc7947 */ /* 0x000fc0000383ffff */
[----:B------:R-:W-:-:S00]  /*0800*/  NOP ;  /* 0x0000000000007918 */ /* 0x000fc00000000000 */
[----:B------:R-:W-:-:S00]  /*0810*/  NOP ;  /* 0x0000000000007918 */ /* 0x000fc00000000000 */
[----:B------:R-:W-:-:S00]  /*0820*/  NOP ;  /* 0x0000000000007918 */ /* 0x000fc00000000000 */
[----:B------:R-:W-:-:S00]  /*0830*/  NOP ;  /* 0x0000000000007918 */ /* 0x000fc00000000000 */
[----:B------:R-:W-:-:S00]  /*0840*/  NOP ;  /* 0x0000000000007918 */ /* 0x000fc00000000000 */
[----:B------:R-:W-:-:S00]  /*0850*/  NOP ;  /* 0x0000000000007918 */ /* 0x000fc00000000000 */
[----:B------:R-:W-:-:S00]  /*0860*/  NOP ;  /* 0x0000000000007918 */ /* 0x000fc00000000000 */
[----:B------:R-:W-:-:S00]  /*0870*/  NOP ;  /* 0x0000000000007918 */ /* 0x000fc00000000000 */
.L_x_4:


//--------------------- .text._Z23paper_transpose_kernellPfPKfmm --------------------------
	.section	.text._Z23paper_transpose_kernellPfPKfmm,"ax",@progbits
	.align	128
        .global         _Z23paper_transpose_kernellPfPKfmm
        .type           _Z23paper_transpose_kernellPfPKfmm,@function
        .size           _Z23paper_transpose_kernellPfPKfmm,(.L_x_5 - _Z23paper_transpose_kernellPfPKfmm)
        .other          _Z23paper_transpose_kernellPfPKfmm,@"STO_CUDA_ENTRY STV_DEFAULT"
_Z23paper_transpose_kernellPfPKfmm:
.text._Z23paper_transpose_kernellPfPKfmm:
[----:B------:R-:W-:Y:S01]  /*0000*/  LDC R1, c[0x0][0x37c] ;  /* 0x0000df00ff017b82 */ /* 0x000fe20000000800 */
[----:B------:R-:W0:Y:S07]  /*0010*/  S2R R0, SR_CTAID.X ;  /* 0x0000000000007919 */ /* 0x000e2e0000002500 */
[----:B------:R-:W1:Y:S01]  /*0020*/  LDC.64 R2, c[0x0][0x388] ;  /* 0x0000e200ff027b82 */ /* 0x000e620000000a00 */
[----:B------:R-:W2:Y:S01]  /*0030*/  LDCU.64 UR6, c[0x0][0x390] ;  /* 0x00007200ff0677ac */ /* 0x000ea20008000a00 */
[----:B------:R-:W0:Y:S01]  /*0040*/  S2R R13, SR_TID.X ;  /* 0x00000000000d7919 */ /* 0x000e220000002100 */
[----:B------:R-:W3:Y:S01]  /*0050*/  LDCU.64 UR8, c[0x0][0x358] ;  /* 0x00006b00ff0877ac */ /* 0x000ee20008000a00 */
[----:B------:R-:W4:Y:S01]  /*0060*/  S2R R5, SR_CTAID.Y ;  /* 0x0000000000057919 */ /* 0x000f220000002600 */
[----:B------:R-:W4:Y:S01]  /*0070*/  S2R R14, SR_TID.Y ;  /* 0x00000000000e7919 */ /* 0x000f220000002200 */
[----:B--2---:R-:W-:-:S02]  /*0080*/  USHF.L.U32 UR11, UR6, 0x5, URZ ;  /* 0x00000005060b7899 */ /* 0x004fc400080006ff */
[----:B------:R-:W-:Y:S02]  /*0090*/  USHF.L.U32 UR10, UR6, 0x6, URZ ;  /* 0x00000006060a7899 */ /* 0x000fe400080006ff */
[----:B------:R-:W-:Y:S01]  /*00a0*/  USHF.L.U64.HI UR12, UR6, 0x5, UR7 ;  /* 0x00000005060c7899 */ /* 0x000fe20008010207 */
[----:B0-----:R-:W-:Y:S02]  /*00b0*/  IMAD R0, R0, 0x20, R13 ;  /* 0x0000002000007824 */ /* 0x001fe400078e020d */
[----:B----4-:R-:W-:-:S04]  /*00c0*/  IMAD R5, R5, 0x20, R14 ;  /* 0x0000002005057824 */ /* 0x010fc800078e020e */
[----:B------:R-:W-:Y:S01]  /*00d0*/  IMAD R11, R5, UR6, R0 ;  /* 0x00000006050b7c24 */ /* 0x000fe2000f8e0200 */
[----:B------:R-:W-:-:S03]  /*00e0*/  USHF.L.U64.HI UR6, UR6, 0x6, UR7 ;  /* 0x0000000606067899 */ /* 0x000fc60008010207 */
[----:B-1----:R-:W-:-:S03]  /*00f0*/  IMAD.WIDE R2, R11, 0x4, R2 ;  /* 0x000000040b027825 */ /* 0x002fc600078e0202 */
[C---:B------:R-:W-:Y:S02]  /*0100*/  IADD3 R4, P0, PT, R2.reuse, UR11, RZ ;  /* 0x0000000b02047c10 */ /* 0x040fe4000ff1e0ff */
[----:B---3--:R0:W2:Y:S01]  /*0110*/  LDG.E R10, desc[UR8][R2.64] ;  /* 0x00000008020a7981 */ /* 0x0080a2000c1e1900 */
[----:B------:R-:W-:Y:S02]  /*0120*/  IADD3 R6, P1, PT, R2, UR10, RZ ;  /* 0x0000000a02067c10 */ /* 0x000fe4000ff3e0ff */
[C---:B------:R-:W-:Y:S02]  /*0130*/  IADD3.X R5, PT, PT, R3.reuse, UR12, RZ, P0, !PT ;  /* 0x0000000c03057c10 */ /* 0x040fe400087fe4ff */
[----:B------:R-:W-:Y:S02]  /*0140*/  IADD3.X R7, PT, PT, R3, UR6, RZ, P1, !PT ;  /* 0x0000000603077c10 */ /* 0x000fe40008ffe4ff */
[----:B------:R-:W-:Y:S01]  /*0150*/  IADD3 R8, P0, PT, R6, UR11, RZ ;  /* 0x0000000b06087c10 */ /* 0x000fe2000ff1e0ff */
[----:B------:R-:W3:Y:S01]  /*0160*/  LDG.E R4, desc[UR8][R4.64] ;  /* 0x0000000804047981 */ /* 0x000ee2000c1e1900 */
[----:B------:R-:W1:Y:S02]  /*0170*/  S2UR UR5, SR_CgaCtaId ;  /* 0x00000000000579c3 */ /* 0x000e640000008800 */
[----:B------:R-:W-:Y:S01]  /*0180*/  IADD3.X R9, PT, PT, R7, UR12, RZ, P0, !PT ;  /* 0x0000000c07097c10 */ /* 0x000fe200087fe4ff */
[----:B------:R4:W5:Y:S04]  /*0190*/  LDG.E R12, desc[UR8][R6.64] ;  /* 0x00000008060c7981 */ /* 0x000968000c1e1900 */
[----:B------:R-:W5:Y:S01]  /*01a0*/  LDG.E R8, desc[UR8][R8.64] ;  /* 0x0000000808087981 */ /* 0x000f62000c1e1900 */
[----:B------:R-:W-:Y:S01]  /*01b0*/  UMOV UR4, 0x400 ;  /* 0x0000040000047882 */ /* 0x000fe20000000000 */
[----:B0-----:R-:W0:Y:S01]  /*01c0*/  LDC.64 R2, c[0x0][0x380] ;  /* 0x0000e000ff027b82 */ /* 0x001e220000000a00 */
[----:B-1----:R-:W-:-:S06]  /*01d0*/  ULEA UR4, UR5, UR4, 0x18 ;  /* 0x0000000405047291 */ /* 0x002fcc000f8ec0ff */
[----:B------:R-:W-:-:S05]  /*01e0*/  LEA R0, R13, UR4, 0x2 ;  /* 0x000000040d007c11 */ /* 0x000fca000f8e10ff */
[----:B------:R-:W-:Y:S02]  /*01f0*/  IMAD R13, R14, 0x84, R0 ;  /* 0x000000840e0d7824 */ /* 0x000fe400078e0200 */
[----:B0-----:R-:W-:-:S03]  /*0200*/  IMAD.WIDE R2, R11, 0x4, R2 ;  /* 0x000000040b027825 */ /* 0x001fc600078e0202 */
[----:B----4-:R-:W-:-:S04]  /*0210*/  IADD3 R6, P1, PT, R2, UR10, RZ ;  /* 0x0000000a02067c10 */ /* 0x010fc8000ff3e0ff */
[----:B------:R-:W-:Y:S01]  /*0220*/  IADD3.X R7, PT, PT, R3, UR6, RZ, P1, !PT ;  /* 0x0000000603077c10 */ /* 0x000fe20008ffe4ff */
[----:B--2---:R-:W-:Y:S04]  /*0230*/  STS [R13], R10 ;  /* 0x0000000a0d007388 */ /* 0x004fe80000000800 */
[----:B---3--:R0:W-:Y:S04]  /*0240*/  STS [R13+0x420], R4 ;  /* 0x000420040d007388 */ /* 0x0081e80000000800 */
[----:B-----5:R-:W-:Y:S04]  /*0250*/  STS [R13+0x840], R12 ;  /* 0x0008400c0d007388 */ /* 0x020fe80000000800 */
[----:B------:R1:W-:Y:S01]  /*0260*/  STS [R13+0xc60], R8 ;  /* 0x000c60080d007388 */ /* 0x0003e20000000800 */
[----:B------:R-:W-:Y:S06]  /*0270*/  BAR.SYNC.DEFER_BLOCKING 0x0 ;  /* 0x0000000000007b1d */ /* 0x000fec0000010000 */
[----:B------:R-:W2:Y:S04]  /*0280*/  LDS R15, [R13] ;  /* 0x000000000d0f7984 */ /* 0x000ea80000000800 */
[----:B------:R-:W3:Y:S04]  /*0290*/  LDS R17, [R13+0x420] ;  /* 0x000420000d117984 */ /* 0x000ee80000000800 */
[----:B------:R-:W4:Y:S04]  /*02a0*/  LDS R19, [R13+0x840] ;  /* 0x000840000d137984 */ /* 0x000f280000000800 */
[----:B------:R-:W5:Y:S01]  /*02b0*/  LDS R21, [R13+0xc60] ;  /* 0x000c60000d157984 */ /* 0x000f620000000800 */
[----:B0-----:R-:W-:-:S02]  /*02c0*/  IADD3 R4, P0, PT, R2, UR11, RZ ;  /* 0x0000000b02047c10 */ /* 0x001fc4000ff1e0ff */
[----:B-1----:R-:W-:Y:S02]  /*02d0*/  IADD3 R8, P1, PT, R6, UR11, RZ ;  /* 0x0000000b06087c10 */ /* 0x002fe4000ff3e0ff */
[----:B------:R-:W-:Y:S02]  /*02e0*/  IADD3.X R5, PT, PT, R3, UR12, RZ, P0, !PT ;  /* 0x0000000c03057c10 */ /* 0x000fe400087fe4ff */
[----:B------:R-:W-:Y:S01]  /*02f0*/  IADD3.X R9, PT, PT, R7, UR12, RZ, P1, !PT ;  /* 0x0000000c07097c10 */ /* 0x000fe20008ffe4ff */
[----:B--2---:R-:W-:Y:S04]  /*0300*/  STG.E desc[UR8][R2.64], R15 ;  /* 0x0000000f02007986 */ /* 0x004fe8000c101908 */
[----:B---3--:R-:W-:Y:S04]  /*0310*/  STG.E desc[UR8][R4.64], R17 ;  /* 0x0000001104007986 */ /* 0x008fe8000c101908 */
[----:B----4-:R-:W-:Y:S04]  /*0320*/  STG.E desc[UR8][R6.64], R19 ;  /* 0x0000001306007986 */ /* 0x010fe8000c101908 */
[----:B-----5:R-:W-:Y:S01]  /*0330*/  STG.E desc[UR8][R8.64], R21 ;  /* 0x0000001508007986 */ /* 0x020fe2000c101908 */
[----:B------:R-:W-:Y:S05]  /*0340*/  EXIT ;  /* 0x000000000000794d */ /* 0x000fea0003800000 */
.L_x_3:
        /* <DEDUP_REMOVED lines=11> */
.L_x_5:


//--------------------- .nv.shared._Z32paper_diagonal_transpose_kernellPfPKfmm --------------------------
	.section	.nv.shared._Z32paper_diagonal_transpose_kernellPfPKfmm,"aw",@nobits
	.sectionflags	@""
	.align	4
.nv.shared._Z32paper_diagonal_transpose_kernellPfPKfmm:
	.zero		5248


//--------------------- .nv.shared.reserved.0     --------------------------
	.section	.nv.shared.reserved.0,"aw",@nobits
	.weak		__nv_reservedSMEM_offset_0_alias
	.size		__nv_reservedSMEM_offset_0_alias, 0, 64
	.other		__nv_reservedSMEM_offset_0_alias,@"STO_CUDA_RESERVED_SHARED STV_DEFAULT"
__nv_reservedSMEM_offset_0_alias:
	.zero		0
	.zero		64


//--------------------- .nv.shared._Z23paper_transpose_kernellPfPKfmm --------------------------
	.section	.nv.shared._Z23paper_transpose_kernellPfPKfmm,"aw",@nobits
	.sectionflags	@""
	.align	4
.nv.shared._Z23paper_transpose_kernellPfPKfmm:
	.zero		5248


//--------------------- .nv.constant0._Z32paper_diagonal_transpose_kernellPfPKfmm --------------------------
	.section	.nv.constant0._Z32paper_diagonal_transpose_kernellPfPKfmm,"a",@progbits
	.sectionflags	@""
	.align	4
.nv.constant0._Z32paper_diagonal_transpose_kernellPfPKfmm:
	.zero		928


//--------------------- .nv.constant0._Z23paper_transpose_kernellPfPKfmm --------------------------
	.section	.nv.constant0._Z23paper_transpose_kernellPfPKfmm,"a",@progbits
	.sectionflags	@""
	.align	4
.nv.constant0._Z23paper_transpose_kernellPfPKfmm:
	.zero		928


//--------------------- SYMBOLS --------------------------

	.type		.nv.reservedSmem.offset0,@object
	.size		.nv.reservedSmem.offset0,0x4
	.type		.nv.reservedSmem.cap,@object
	.size		.nv.reservedSmem.cap,0x4
